//
// Generated by NVIDIA NVVM Compiler
//
// Compiler Build ID: CL-36424714
// Cuda compilation tools, release 13.0, V13.0.88
// Based on NVVM 20.0.0
//

.version 9.0
.target sm_100
.address_size 64

	// .globl	_Z21MatrixAddDataParallelPfS_S_i

.visible .entry _Z21MatrixAddDataParallelPfS_S_i(
	.param .u64 .ptr .align 1 _Z21MatrixAddDataParallelPfS_S_i_param_0,
	.param .u64 .ptr .align 1 _Z21MatrixAddDataParallelPfS_S_i_param_1,
	.param .u64 .ptr .align 1 _Z21MatrixAddDataParallelPfS_S_i_param_2,
	.param .u32 _Z21MatrixAddDataParallelPfS_S_i_param_3
)
{
	.reg .pred 	%p<2>;
	.reg .b32 	%r<14>;
	.reg .b32 	%f<4>;
	.reg .b64 	%rd<11>;

	ld.param.u64 	%rd1, [_Z21MatrixAddDataParallelPfS_S_i_param_0];
	ld.param.u64 	%rd2, [_Z21MatrixAddDataParallelPfS_S_i_param_1];
	ld.param.u64 	%rd3, [_Z21MatrixAddDataParallelPfS_S_i_param_2];
	ld.param.u32 	%r4, [_Z21MatrixAddDataParallelPfS_S_i_param_3];
	mov.u32 	%r5, %ctaid.x;
	mov.u32 	%r6, %ntid.x;
	mov.u32 	%r7, %tid.x;
	mad.lo.s32 	%r1, %r5, %r6, %r7;
	mov.u32 	%r8, %ctaid.y;
	mov.u32 	%r9, %ntid.y;
	mov.u32 	%r10, %tid.y;
	mad.lo.s32 	%r11, %r8, %r9, %r10;
	max.s32 	%r12, %r1, %r11;
	setp.ge.s32 	%p1, %r12, %r4;
	@%p1 bra 	$L__BB0_2;
	cvta.to.global.u64 	%rd4, %rd1;
	cvta.to.global.u64 	%rd5, %rd2;
	cvta.to.global.u64 	%rd6, %rd3;
	mad.lo.s32 	%r13, %r4, %r11, %r1;
	mul.wide.s32 	%rd7, %r13, 4;
	add.s64 	%rd8, %rd4, %rd7;
	ld.global.f32 	%f1, [%rd8];
	add.s64 	%rd9, %rd5, %rd7;
	ld.global.f32 	%f2, [%rd9];
	add.f32 	%f3, %f1, %f2;
	add.s64 	%rd10, %rd6, %rd7;
	st.global.f32 	[%rd10], %f3;
$L__BB0_2:
	ret;

}
	// .globl	_Z24MatrixAddProblemParallelPfS_S_ii
.visible .entry _Z24MatrixAddProblemParallelPfS_S_ii(
	.param .u64 .ptr .align 1 _Z24MatrixAddProblemParallelPfS_S_ii_param_0,
	.param .u64 .ptr .align 1 _Z24MatrixAddProblemParallelPfS_S_ii_param_1,
	.param .u64 .ptr .align 1 _Z24MatrixAddProblemParallelPfS_S_ii_param_2,
	.param .u32 _Z24MatrixAddProblemParallelPfS_S_ii_param_3,
	.param .u32 _Z24MatrixAddProblemParallelPfS_S_ii_param_4
)
{
	.reg .pred 	%p<4>;
	.reg .b32 	%r<17>;
	.reg .b32 	%f<4>;
	.reg .b64 	%rd<11>;

	ld.param.u64 	%rd1, [_Z24MatrixAddProblemParallelPfS_S_ii_param_0];
	ld.param.u64 	%rd2, [_Z24MatrixAddProblemParallelPfS_S_ii_param_1];
	ld.param.u64 	%rd3, [_Z24MatrixAddProblemParallelPfS_S_ii_param_2];
	ld.param.u32 	%r5, [_Z24MatrixAddProblemParallelPfS_S_ii_param_3];
	ld.param.u32 	%r6, [_Z24MatrixAddProblemParallelPfS_S_ii_param_4];
	mov.u32 	%r7, %ctaid.x;
	mov.u32 	%r8, %ntid.x;
	mov.u32 	%r9, %tid.x;
	mad.lo.s32 	%r1, %r7, %r8, %r9;
	mov.u32 	%r10, %ctaid.y;
	mov.u32 	%r11, %ntid.y;
	mov.u32 	%r12, %tid.y;
	mad.lo.s32 	%r13, %r10, %r11, %r12;
	mov.u32 	%r3, %ctaid.z;
	max.s32 	%r14, %r1, %r13;
	setp.ge.s32 	%p1, %r14, %r5;
	setp.ge.s32 	%p2, %r3, %r6;
	or.pred  	%p3, %p1, %p2;
	@%p3 bra 	$L__BB1_2;
	cvta.to.global.u64 	%rd4, %rd1;
	cvta.to.global.u64 	%rd5, %rd2;
	cvta.to.global.u64 	%rd6, %rd3;
	mad.lo.s32 	%r15, %r5, %r3, %r13;
	mad.lo.s32 	%r16, %r15, %r5, %r1;
	mul.wide.s32 	%rd7, %r16, 4;
	add.s64 	%rd8, %rd4, %rd7;
	ld.global.f32 	%f1, [%rd8];
	add.s64 	%rd9, %rd5, %rd7;
	ld.global.f32 	%f2, [%rd9];
	add.f32 	%f3, %f1, %f2;
	add.s64 	%rd10, %rd6, %rd7;
	st.global.f32 	[%rd10], %f3;
$L__BB1_2:
	ret;

}


// ===== COMPILED SASS (sm_100) =====

	.target	sm_100

	.elftype	@"ET_EXEC"


//--------------------- .note.nv.tkinfo           --------------------------
	.section	.note.nv.tkinfo,"",@"SHT_NOTE"
	.sectionflags	@"SHF_NOTE_NV_TKINFO"
	.tkinfo
        /*0018*/ 	.word	0x00000002
        /*0030*/ 	.string	""
        /*0030*/ 	.string	"ptxas"
        /*0030*/ 	.string	"Cuda compilation tools, release 13.0, V13.0.88"
        /*0030*/ 	.string	"Build cuda_13.0.r13.0/compiler.36424714_0"
        /*0030*/ 	.string	"-arch sm_100 -m 64 "



//--------------------- .note.nv.cuinfo           --------------------------
	.section	.note.nv.cuinfo,"",@"SHT_NOTE"
	.sectionflags	@"SHF_NOTE_NV_CUINFO"
        /*0018*/ 	.short	0x0002
        /*001a*/ 	.short	0x0064
        /*001c*/ 	.short	0x0082
	.zero		2


//--------------------- .nv.info                  --------------------------
	.section	.nv.info,"",@"SHT_CUDA_INFO"
	.align	4


	//----- nvinfo : EIATTR_REGCOUNT
	.align		4
        /*0000*/ 	.byte	0x04, 0x2f
        /*0002*/ 	.short	(.L_1 - .L_0)
	.align		4
.L_0:
        /*0004*/ 	.word	index@(_Z21MatrixAddDataParallelPfS_S_i)
        /*0008*/ 	.word	0x0000000c


	//----- nvinfo : EIATTR_FRAME_SIZE
	.align		4
.L_1:
        /*000c*/ 	.byte	0x04, 0x11
        /*000e*/ 	.short	(.L_3 - .L_2)
	.align		4
.L_2:
        /*0010*/ 	.word	index@(_Z21MatrixAddDataParallelPfS_S_i)
        /*0014*/ 	.word	0x00000000


	//----- nvinfo : EIATTR_REGCOUNT
	.align		4
.L_3:
        /*0018*/ 	.byte	0x04, 0x2f
        /*001a*/ 	.short	(.L_5 - .L_4)
	.align		4
.L_4:
        /*001c*/ 	.word	index@(_Z24MatrixAddProblemParallelPfS_S_ii)
        /*0020*/ 	.word	0x0000000c


	//----- nvinfo : EIATTR_FRAME_SIZE
	.align		4
.L_5:
        /*0024*/ 	.byte	0x04, 0x11
        /*0026*/ 	.short	(.L_7 - .L_6)
	.align		4
.L_6:
        /*0028*/ 	.word	index@(_Z24MatrixAddProblemParallelPfS_S_ii)
        /*002c*/ 	.word	0x00000000


	//----- nvinfo : EIATTR_MIN_STACK_SIZE
	.align		4
.L_7:
        /*0030*/ 	.byte	0x04, 0x12
        /*0032*/ 	.short	(.L_9 - .L_8)
	.align		4
.L_8:
        /*0034*/ 	.word	index@(_Z24MatrixAddProblemParallelPfS_S_ii)
        /*0038*/ 	.word	0x00000000


	//----- nvinfo : EIATTR_MIN_STACK_SIZE
	.align		4
.L_9:
        /*003c*/ 	.byte	0x04, 0x12
        /*003e*/ 	.short	(.L_11 - .L_10)
	.align		4
.L_10:
        /*0040*/ 	.word	index@(_Z21MatrixAddDataParallelPfS_S_i)
        /*0044*/ 	.word	0x00000000
.L_11:


//--------------------- .nv.compat                --------------------------
	.section	.nv.compat,"",@"SHT_CUDA_COMPAT_INFO"
	.align	4
        /*0000*/ 	.byte	0x02, 0x09, 0x00, 0x00, 0x02, 0x02, 0x01, 0x00, 0x02, 0x05, 0x05, 0x00, 0x03, 0x07, 0x01, 0x01
        /*0010*/ 	.byte	0x02, 0x03, 0x00, 0x00, 0x02, 0x06, 0x01, 0x00, 0x04, 0x0b, 0x08, 0x00, 0x09, 0x00, 0x00, 0x00
        /*0020*/ 	.byte	0x00, 0x00, 0x00, 0x00


//--------------------- .nv.info._Z24MatrixAddProblemParallelPfS_S_ii --------------------------
	.section	.nv.info._Z24MatrixAddProblemParallelPfS_S_ii,"",@"SHT_CUDA_INFO"
	.sectionflags	@""
	.align	4


	//----- nvinfo : EIATTR_CUDA_API_VERSION
	.align		4
        /*0000*/ 	.byte	0x04, 0x37
        /*0002*/ 	.short	(.L_13 - .L_12)
.L_12:
        /*0004*/ 	.word	0x00000082


	//----- nvinfo : EIATTR_KPARAM_INFO
	.align		4
.L_13:
        /*0008*/ 	.byte	0x04, 0x17
        /*000a*/ 	.short	(.L_15 - .L_14)
.L_14:
        /*000c*/ 	.word	0x00000000
        /*0010*/ 	.short	0x0004
        /*0012*/ 	.short	0x001c
        /*0014*/ 	.byte	0x00, 0xf0, 0x11, 0x00


	//----- nvinfo : EIATTR_KPARAM_INFO
	.align		4
.L_15:
        /*0018*/ 	.byte	0x04, 0x17
        /*001a*/ 	.short	(.L_17 - .L_16)
.L_16:
        /*001c*/ 	.word	0x00000000
        /*0020*/ 	.short	0x0003
        /*0022*/ 	.short	0x0018
        /*0024*/ 	.byte	0x00, 0xf0, 0x11, 0x00


	//----- nvinfo : EIATTR_KPARAM_INFO
	.align		4
.L_17:
        /*0028*/ 	.byte	0x04, 0x17
        /*002a*/ 	.short	(.L_19 - .L_18)
.L_18:
        /*002c*/ 	.word	0x00000000
        /*0030*/ 	.short	0x0002
        /*0032*/ 	.short	0x0010
        /*0034*/ 	.byte	0x00, 0xf5, 0x21, 0x00


	//----- nvinfo : EIATTR_KPARAM_INFO
	.align		4
.L_19:
        /*0038*/ 	.byte	0x04, 0x17
        /*003a*/ 	.short	(.L_21 - .L_20)
.L_20:
        /*003c*/ 	.word	0x00000000
        /*0040*/ 	.short	0x0001
        /*0042*/ 	.short	0x0008
        /*0044*/ 	.byte	0x00, 0xf5, 0x21, 0x00


	//----- nvinfo : EIATTR_KPARAM_INFO
	.align		4
.L_21:
        /*0048*/ 	.byte	0x04, 0x17
        /*004a*/ 	.short	(.L_23 - .L_22)
.L_22:
        /*004c*/ 	.word	0x00000000
        /*0050*/ 	.short	0x0000
        /*0052*/ 	.short	0x0000
        /*0054*/ 	.byte	0x00, 0xf5, 0x21, 0x00


	//----- nvinfo : EIATTR_SPARSE_MMA_MASK
	.align		4
.L_23:
        /*0058*/ 	.byte	0x03, 0x50
        /*005a*/ 	.short	0x0000


	//----- nvinfo : EIATTR_MAXREG_COUNT
	.align		4
        /*005c*/ 	.byte	0x03, 0x1b
        /*005e*/ 	.short	0x00ff


	//----- nvinfo : EIATTR_MERCURY_ISA_VERSION
	.align		4
        /*0060*/ 	.byte	0x03, 0x5f
        /*0062*/ 	.short	0x0101


	//----- nvinfo : EIATTR_VRC_CTA_INIT_COUNT
	.align		4
        /*0064*/ 	.byte	0x02, 0x4a
	.zero		1
	.zero		1


	//----- nvinfo : EIATTR_EXIT_INSTR_OFFSETS
	.align		4
        /*0068*/ 	.byte	0x04, 0x1c
        /*006a*/ 	.short	(.L_25 - .L_24)


	//   ....[0]....
.L_24:
        /*006c*/ 	.word	0x000000e0


	//   ....[1]....
        /*0070*/ 	.word	0x000001c0


	//----- nvinfo : EIATTR_CBANK_PARAM_SIZE
	.align		4
.L_25:
        /*0074*/ 	.byte	0x03, 0x19
        /*0076*/ 	.short	0x0020


	//----- nvinfo : EIATTR_PARAM_CBANK
	.align		4
        /*0078*/ 	.byte	0x04, 0x0a
        /*007a*/ 	.short	(.L_27 - .L_26)
	.align		4
.L_26:
        /*007c*/ 	.word	index@(.nv.constant0._Z24MatrixAddProblemParallelPfS_S_ii)
        /*0080*/ 	.short	0x0380
        /*0082*/ 	.short	0x0020


	//----- nvinfo : EIATTR_SW_WAR
	.align		4
.L_27:
        /*0084*/ 	.byte	0x04, 0x36
        /*0086*/ 	.short	(.L_29 - .L_28)
.L_28:
        /*0088*/ 	.word	0x00000008
.L_29:


//--------------------- .nv.info._Z21MatrixAddDataParallelPfS_S_i --------------------------
	.section	.nv.info._Z21MatrixAddDataParallelPfS_S_i,"",@"SHT_CUDA_INFO"
	.sectionflags	@""
	.align	4


	//----- nvinfo : EIATTR_CUDA_API_VERSION
	.align		4
        /*0000*/ 	.byte	0x04, 0x37
        /*0002*/ 	.short	(.L_31 - .L_30)
.L_30:
        /*0004*/ 	.word	0x00000082


	//----- nvinfo : EIATTR_KPARAM_INFO
	.align		4
.L_31:
        /*0008*/ 	.byte	0x04, 0x17
        /*000a*/ 	.short	(.L_33 - .L_32)
.L_32:
        /*000c*/ 	.word	0x00000000
        /*0010*/ 	.short	0x0003
        /*0012*/ 	.short	0x0018
        /*0014*/ 	.byte	0x00, 0xf0, 0x11, 0x00


	//----- nvinfo : EIATTR_KPARAM_INFO
	.align		4
.L_33:
        /*0018*/ 	.byte	0x04, 0x17
        /*001a*/ 	.short	(.L_35 - .L_34)
.L_34:
        /*001c*/ 	.word	0x00000000
        /*0020*/ 	.short	0x0002
        /*0022*/ 	.short	0x0010
        /*0024*/ 	.byte	0x00, 0xf5, 0x21, 0x00


	//----- nvinfo : EIATTR_KPARAM_INFO
	.align		4
.L_35:
        /*0028*/ 	.byte	0x04, 0x17
        /*002a*/ 	.short	(.L_37 - .L_36)
.L_36:
        /*002c*/ 	.word	0x00000000
        /*0030*/ 	.short	0x0001
        /*0032*/ 	.short	0x0008
        /*0034*/ 	.byte	0x00, 0xf5, 0x21, 0x00


	//----- nvinfo : EIATTR_KPARAM_INFO
	.align		4
.L_37:
        /*0038*/ 	.byte	0x04, 0x17
        /*003a*/ 	.short	(.L_39 - .L_38)
.L_38:
        /*003c*/ 	.word	0x00000000
        /*0040*/ 	.short	0x0000
        /*0042*/ 	.short	0x0000
        /*0044*/ 	.byte	0x00, 0xf5, 0x21, 0x00


	//----- nvinfo : EIATTR_SPARSE_MMA_MASK
	.align		4
.L_39:
        /*0048*/ 	.byte	0x03, 0x50
        /*004a*/ 	.short	0x0000


	//----- nvinfo : EIATTR_MAXREG_COUNT
	.align		4
        /*004c*/ 	.byte	0x03, 0x1b
        /*004e*/ 	.short	0x00ff


	//----- nvinfo : EIATTR_MERCURY_ISA_VERSION
	.align		4
        /*0050*/ 	.byte	0x03, 0x5f
        /*0052*/ 	.short	0x0101


	//----- nvinfo : EIATTR_VRC_CTA_INIT_COUNT
	.align		4
        /*0054*/ 	.byte	0x02, 0x4a
	.zero		1
	.zero		1


	//----- nvinfo : EIATTR_EXIT_INSTR_OFFSETS
	.align		4
        /*0058*/ 	.byte	0x04, 0x1c
        /*005a*/ 	.short	(.L_41 - .L_40)


	//   ....[0]....
.L_40:
        /*005c*/ 	.word	0x000000c0


	//   ....[1]....
        /*0060*/ 	.word	0x00000190


	//----- nvinfo : EIATTR_CBANK_PARAM_SIZE
	.align		4
.L_41:
        /*0064*/ 	.byte	0x03, 0x19
        /*0066*/ 	.short	0x001c


	//----- nvinfo : EIATTR_PARAM_CBANK
	.align		4
        /*0068*/ 	.byte	0x04, 0x0a
        /*006a*/ 	.short	(.L_43 - .L_42)
	.align		4
.L_42:
        /*006c*/ 	.word	index@(.nv.constant0._Z21MatrixAddDataParallelPfS_S_i)
        /*0070*/ 	.short	0x0380
        /*0072*/ 	.short	0x001c


	//----- nvinfo : EIATTR_SW_WAR
	.align		4
.L_43:
        /*0074*/ 	.byte	0x04, 0x36
        /*0076*/ 	.short	(.L_45 - .L_44)
.L_44:
        /*0078*/ 	.word	0x00000008
.L_45:


//--------------------- .nv.callgraph             --------------------------
	.section	.nv.callgraph,"",@"SHT_CUDA_CALLGRAPH"
	.align	4
	.sectionentsize	8
	.align		4
        /*0000*/ 	.word	0x00000000
	.align		4
        /*0004*/ 	.word	0xffffffff
	.align		4
        /*0008*/ 	.word	0x00000000
	.align		4
        /*000c*/ 	.word	0xfffffffe
	.align		4
        /*0010*/ 	.word	0x00000000
	.align		4
        /*0014*/ 	.word	0xfffffffd
	.align		4
        /*0018*/ 	.word	0x00000000
	.align		4
        /*001c*/ 	.word	0xfffffffc


//--------------------- .text._Z24MatrixAddProblemParallelPfS_S_ii --------------------------
	.section	.text._Z24MatrixAddProblemParallelPfS_S_ii,"ax",@progbits
	.align	128
        .global         _Z24MatrixAddProblemParallelPfS_S_ii
        .type           _Z24MatrixAddProblemParallelPfS_S_ii,@function
        .size           _Z24MatrixAddProblemParallelPfS_S_ii,(.L_x_2 - _Z24MatrixAddProblemParallelPfS_S_ii)
        .other          _Z24MatrixAddProblemParallelPfS_S_ii,@"STO_CUDA_ENTRY STV_DEFAULT"
_Z24MatrixAddProblemParallelPfS_S_ii:
.text._Z24MatrixAddProblemParallelPfS_S_ii:
[----:B------:R-:W-:Y:S01]  /*0000*/  LDC R1, c[0x0][0x37c] ;  /* 0x0000df00ff017b82 */ /* 0x000fe20000000800 */
[----:B------:R-:W0:Y:S07]  /*0010*/  S2R R0, SR_TID.X ;  /* 0x0000000000007919 */ /* 0x000e2e0000002100 */
[----:B------:R-:W0:Y:S01]  /*0020*/  S2UR UR4, SR_CTAID.X ;  /* 0x00000000000479c3 */ /* 0x000e220000002500 */
[----:B------:R-:W1:Y:S07]  /*0030*/  S2R R3, SR_TID.Y ;  /* 0x0000000000037919 */ /* 0x000e6e0000002200 */
[----:B------:R-:W0:Y:S08]  /*0040*/  LDC R7, c[0x0][0x360] ;  /* 0x0000d800ff077b82 */ /* 0x000e300000000800 */
[----:B------:R-:W1:Y:S08]  /*0050*/  S2UR UR5, SR_CTAID.Y ;  /* 0x00000000000579c3 */ /* 0x000e700000002600 */
[----:B------:R-:W1:Y:S08]  /*0060*/  LDC R2, c[0x0][0x364] ;  /* 0x0000d900ff027b82 */ /* 0x000e700000000800 */
[----:B------:R-:W2:Y:S01]  /*0070*/  S2UR UR6, SR_CTAID.Z ;  /* 0x00000000000679c3 */ /* 0x000ea20000002700 */
[----:B0-----:R-:W-:-:S07]  /*0080*/  IMAD R7, R7, UR4, R0 ;  /* 0x0000000407077c24 */ /* 0x001fce000f8e0200 */
[----:B------:R-:W2:Y:S01]  /*0090*/  LDC.64 R8, c[0x0][0x398] ;  /* 0x0000e600ff087b82 */ /* 0x000ea20000000a00 */
[----:B-1----:R-:W-:-:S05]  /*00a0*/  IMAD R0, R2, UR5, R3 ;  /* 0x0000000502007c24 */ /* 0x002fca000f8e0203 */
[----:B------:R-:W-:Y:S02]  /*00b0*/  VIMNMX R3, PT, PT, R7, R0, !PT ;  /* 0x0000000007037248 */ /* 0x000fe40007fe0100 */
[----:B--2---:R-:W-:-:S04]  /*00c0*/  ISETP.LE.AND P0, PT, R9, UR6, PT ;  /* 0x0000000609007c0c */ /* 0x004fc8000bf03270 */
[----:B------:R-:W-:-:S13]  /*00d0*/  ISETP.GE.OR P0, PT, R3, R8, P0 ;  /* 0x000000080300720c */ /* 0x000fda0000706670 */
[----:B------:R-:W-:Y:S05]  /*00e0*/  @P0 EXIT ;  /* 0x000000000000094d */ /* 0x000fea0003800000 */
[----:B------:R-:W0:Y:S01]  /*00f0*/  LDC.64 R2, c[0x0][0x380] ;  /* 0x0000e000ff027b82 */ /* 0x000e220000000a00 */
[----:B------:R-:W1:Y:S01]  /*0100*/  LDCU.64 UR4, c[0x0][0x358] ;  /* 0x00006b00ff0477ac */ /* 0x000e620008000a00 */
[----:B------:R-:W-:-:S04]  /*0110*/  IMAD R0, R8, UR6, R0 ;  /* 0x0000000608007c24 */ /* 0x000fc8000f8e0200 */
[----:B------:R-:W-:Y:S02]  /*0120*/  IMAD R9, R0, R8, R7 ;  /* 0x0000000800097224 */ /* 0x000fe400078e0207 */
[----:B------:R-:W2:Y:S08]  /*0130*/  LDC.64 R4, c[0x0][0x388] ;  /* 0x0000e200ff047b82 */ /* 0x000eb00000000a00 */
[----:B------:R-:W3:Y:S01]  /*0140*/  LDC.64 R6, c[0x0][0x390] ;  /* 0x0000e400ff067b82 */ /* 0x000ee20000000a00 */
[----:B0-----:R-:W-:-:S06]  /*0150*/  IMAD.WIDE R2, R9, 0x4, R2 ;  /* 0x0000000409027825 */ /* 0x001fcc00078e0202 */
[----:B-1----:R-:W4:Y:S01]  /*0160*/  LDG.E R2, desc[UR4][R2.64] ;  /* 0x0000000402027981 */ /* 0x002f22000c1e1900 */
[----:B--2---:R-:W-:-:S06]  /*0170*/  IMAD.WIDE R4, R9, 0x4, R4 ;  /* 0x0000000409047825 */ /* 0x004fcc00078e0204 */
[----:B------:R-:W4:Y:S01]  /*0180*/  LDG.E R5, desc[UR4][R4.64] ;  /* 0x0000000404057981 */ /* 0x000f22000c1e1900 */
[----:B---3--:R-:W-:-:S04]  /*0190*/  IMAD.WIDE R6, R9, 0x4, R6 ;  /* 0x0000000409067825 */ /* 0x008fc800078e0206 */
[----:B----4-:R-:W-:-:S05]  /*01a0*/  FADD R9, R2, R5 ;  /* 0x0000000502097221 */ /* 0x010fca0000000000 */
[----:B------:R-:W-:Y:S01]  /*01b0*/  STG.E desc[UR4][R6.64], R9 ;  /* 0x0000000906007986 */ /* 0x000fe2000c101904 */
[----:B------:R-:W-:Y:S05]  /*01c0*/  EXIT ;  /* 0x000000000000794d */ /* 0x000fea0003800000 */
.L_x_0:
[----:B------:R-:W-:-:S00]  /*01d0*/  BRA `(.L_x_0) ;  /* 0xfffffffc00fc7947 */ /* 0x000fc0000383ffff */
[----:B------:R-:W-:-:S00]  /*01e0*/  NOP ;  /* 0x0000000000007918 */ /* 0x000fc00000000000 */
        /* <DEDUP_REMOVED lines=9> */
.L_x_2:


//--------------------- .text._Z21MatrixAddDataParallelPfS_S_i --------------------------
	.section	.text._Z21MatrixAddDataParallelPfS_S_i,"ax",@progbits
	.align	128
        .global         _Z21MatrixAddDataParallelPfS_S_i
        .type           _Z21MatrixAddDataParallelPfS_S_i,@function
        .size           _Z21MatrixAddDataParallelPfS_S_i,(.L_x_3 - _Z21MatrixAddDataParallelPfS_S_i)
        .other          _Z21MatrixAddDataParallelPfS_S_i,@"STO_CUDA_ENTRY STV_DEFAULT"
_Z21MatrixAddDataParallelPfS_S_i:
.text._Z21MatrixAddDataParallelPfS_S_i:
[----:B------:R-:W-:Y:S01]  /*0000*/  LDC R1, c[0x0][0x37c] ;  /* 0x0000df00ff017b82 */ /* 0x000fe20000000800 */
[----:B------:R-:W0:Y:S07]  /*0010*/  S2R R3, SR_TID.X ;  /* 0x0000000000037919 */ /* 0x000e2e0000002100 */
[----:B------:R-:W0:Y:S01]  /*0020*/  LDC R0, c[0x0][0x360] ;  /* 0x0000d800ff007b82 */ /* 0x000e220000000800 */
[----:B------:R-:W1:Y:S01]  /*0030*/  LDCU UR6, c[0x0][0x398] ;  /* 0x00007300ff0677ac */ /* 0x000e620008000800 */
[----:B------:R-:W2:Y:S06]  /*0040*/  S2R R2, SR_TID.Y ;  /* 0x0000000000027919 */ /* 0x000eac0000002200 */
[----:B------:R-:W0:Y:S08]  /*0050*/  S2UR UR4, SR_CTAID.X ;  /* 0x00000000000479c3 */ /* 0x000e300000002500 */
[----:B------:R-:W2:Y:S08]  /*0060*/  S2UR UR5, SR_CTAID.Y ;  /* 0x00000000000579c3 */ /* 0x000eb00000002600 */
[----:B------:R-:W2:Y:S01]  /*0070*/  LDC R7, c[0x0][0x364] ;  /* 0x0000d900ff077b82 */ /* 0x000ea20000000800 */
[----:B0-----:R-:W-:-:S02]  /*0080*/  IMAD R0, R0, UR4, R3 ;  /* 0x0000000400007c24 */ /* 0x001fc4000f8e0203 */
[----:B--2---:R-:W-:-:S05]  /*0090*/  IMAD R7, R7, UR5, R2 ;  /* 0x0000000507077c24 */ /* 0x004fca000f8e0202 */
[----:B------:R-:W-:-:S04]  /*00a0*/  VIMNMX R2, PT, PT, R0, R7, !PT ;  /* 0x0000000700027248 */ /* 0x000fc80007fe0100 */
[----:B-1----:R-:W-:-:S13]  /*00b0*/  ISETP.GE.AND P0, PT, R2, UR6, PT ;  /* 0x0000000602007c0c */ /* 0x002fda000bf06270 */
[----:B------:R-:W-:Y:S05]  /*00c0*/  @P0 EXIT ;  /* 0x000000000000094d */ /* 0x000fea0003800000 */
[----:B------:R-:W0:Y:S01]  /*00d0*/  LDC.64 R2, c[0x0][0x380] ;  /* 0x0000e000ff027b82 */ /* 0x000e220000000a00 */
[----:B------:R-:W1:Y:S01]  /*00e0*/  LDCU.64 UR4, c[0x0][0x358] ;  /* 0x00006b00ff0477ac */ /* 0x000e620008000a00 */
[----:B------:R-:W-:-:S06]  /*00f0*/  IMAD R9, R7, UR6, R0 ;  /* 0x0000000607097c24 */ /* 0x000fcc000f8e0200 */
        /* <DEDUP_REMOVED lines=10> */
.L_x_1:
        /* <DEDUP_REMOVED lines=14> */
.L_x_3:


//--------------------- .nv.shared.reserved.0     --------------------------
	.section	.nv.shared.reserved.0,"aw",@nobits
	.weak		__nv_reservedSMEM_offset_0_alias
	.size		__nv_reservedSMEM_offset_0_alias, 0, 64
	.other		__nv_reservedSMEM_offset_0_alias,@"STO_CUDA_RESERVED_SHARED STV_DEFAULT"
__nv_reservedSMEM_offset_0_alias:
	.zero		0
	.zero		64


//--------------------- .nv.constant0._Z24MatrixAddProblemParallelPfS_S_ii --------------------------
	.section	.nv.constant0._Z24MatrixAddProblemParallelPfS_S_ii,"a",@progbits
	.sectionflags	@""
	.align	4
.nv.constant0._Z24MatrixAddProblemParallelPfS_S_ii:
	.zero		928


//--------------------- .nv.constant0._Z21MatrixAddDataParallelPfS_S_i --------------------------
	.section	.nv.constant0._Z21MatrixAddDataParallelPfS_S_i,"a",@progbits
	.sectionflags	@""
	.align	4
.nv.constant0._Z21MatrixAddDataParallelPfS_S_i:
	.zero		924


//--------------------- SYMBOLS --------------------------

	.type		.nv.reservedSmem.offset0,@object
	.size		.nv.reservedSmem.offset0,0x4
